//
// Generated by NVIDIA NVVM Compiler
//
// Compiler Build ID: CL-36424714
// Cuda compilation tools, release 13.0, V13.0.88
// Based on NVVM 20.0.0
//

.version 9.0
.target sm_100
.address_size 64

	// .globl	_Z14Inclusive_ScanPxS_
// _ZZ14Inclusive_ScanPxS_E8sh_array has been demoted

.visible .entry _Z14Inclusive_ScanPxS_(
	.param .u64 .ptr .align 1 _Z14Inclusive_ScanPxS__param_0,
	.param .u64 .ptr .align 1 _Z14Inclusive_ScanPxS__param_1
)
{
	.reg .pred 	%p<12>;
	.reg .b32 	%r<8>;
	.reg .b64 	%rd<42>;
	// demoted variable
	.shared .align 8 .b8 _ZZ14Inclusive_ScanPxS_E8sh_array[8192];
	ld.param.u64 	%rd3, [_Z14Inclusive_ScanPxS__param_0];
	ld.param.u64 	%rd2, [_Z14Inclusive_ScanPxS__param_1];
	cvta.to.global.u64 	%rd4, %rd3;
	mov.u32 	%r1, %ctaid.x;
	mov.u32 	%r4, %ntid.x;
	mov.u32 	%r2, %tid.x;
	mad.lo.s32 	%r5, %r1, %r4, %r2;
	mul.wide.s32 	%rd5, %r5, 8;
	add.s64 	%rd1, %rd4, %rd5;
	ld.global.u64 	%rd6, [%rd1];
	shl.b32 	%r6, %r2, 3;
	mov.u32 	%r7, _ZZ14Inclusive_ScanPxS_E8sh_array;
	add.s32 	%r3, %r7, %r6;
	st.shared.u64 	[%r3], %rd6;
	bar.sync 	0;
	setp.eq.s32 	%p1, %r2, 0;
	@%p1 bra 	$L__BB0_2;
	ld.shared.u64 	%rd7, [%r3+-8];
	bar.sync 	0;
	ld.shared.u64 	%rd8, [%r3];
	add.s64 	%rd9, %rd8, %rd7;
	st.shared.u64 	[%r3], %rd9;
$L__BB0_2:
	bar.sync 	0;
	setp.lt.u32 	%p2, %r2, 2;
	@%p2 bra 	$L__BB0_4;
	ld.shared.u64 	%rd10, [%r3+-16];
	bar.sync 	0;
	ld.shared.u64 	%rd11, [%r3];
	add.s64 	%rd12, %rd11, %rd10;
	st.shared.u64 	[%r3], %rd12;
$L__BB0_4:
	bar.sync 	0;
	setp.lt.u32 	%p3, %r2, 4;
	@%p3 bra 	$L__BB0_6;
	ld.shared.u64 	%rd13, [%r3+-32];
	bar.sync 	0;
	ld.shared.u64 	%rd14, [%r3];
	add.s64 	%rd15, %rd14, %rd13;
	st.shared.u64 	[%r3], %rd15;
$L__BB0_6:
	bar.sync 	0;
	setp.lt.u32 	%p4, %r2, 8;
	@%p4 bra 	$L__BB0_8;
	ld.shared.u64 	%rd16, [%r3+-64];
	bar.sync 	0;
	ld.shared.u64 	%rd17, [%r3];
	add.s64 	%rd18, %rd17, %rd16;
	st.shared.u64 	[%r3], %rd18;
$L__BB0_8:
	bar.sync 	0;
	setp.lt.u32 	%p5, %r2, 16;
	@%p5 bra 	$L__BB0_10;
	ld.shared.u64 	%rd19, [%r3+-128];
	bar.sync 	0;
	ld.shared.u64 	%rd20, [%r3];
	add.s64 	%rd21, %rd20, %rd19;
	st.shared.u64 	[%r3], %rd21;
$L__BB0_10:
	bar.sync 	0;
	setp.lt.u32 	%p6, %r2, 32;
	@%p6 bra 	$L__BB0_12;
	ld.shared.u64 	%rd22, [%r3+-256];
	bar.sync 	0;
	ld.shared.u64 	%rd23, [%r3];
	add.s64 	%rd24, %rd23, %rd22;
	st.shared.u64 	[%r3], %rd24;
$L__BB0_12:
	bar.sync 	0;
	setp.lt.u32 	%p7, %r2, 64;
	@%p7 bra 	$L__BB0_14;
	ld.shared.u64 	%rd25, [%r3+-512];
	bar.sync 	0;
	ld.shared.u64 	%rd26, [%r3];
	add.s64 	%rd27, %rd26, %rd25;
	st.shared.u64 	[%r3], %rd27;
$L__BB0_14:
	bar.sync 	0;
	setp.lt.u32 	%p8, %r2, 128;
	@%p8 bra 	$L__BB0_16;
	ld.shared.u64 	%rd28, [%r3+-1024];
	bar.sync 	0;
	ld.shared.u64 	%rd29, [%r3];
	add.s64 	%rd30, %rd29, %rd28;
	st.shared.u64 	[%r3], %rd30;
$L__BB0_16:
	bar.sync 	0;
	setp.lt.u32 	%p9, %r2, 256;
	@%p9 bra 	$L__BB0_18;
	ld.shared.u64 	%rd31, [%r3+-2048];
	bar.sync 	0;
	ld.shared.u64 	%rd32, [%r3];
	add.s64 	%rd33, %rd32, %rd31;
	st.shared.u64 	[%r3], %rd33;
$L__BB0_18:
	bar.sync 	0;
	setp.lt.u32 	%p10, %r2, 512;
	@%p10 bra 	$L__BB0_20;
	ld.shared.u64 	%rd34, [%r3+-4096];
	bar.sync 	0;
	ld.shared.u64 	%rd35, [%r3];
	add.s64 	%rd36, %rd35, %rd34;
	st.shared.u64 	[%r3], %rd36;
$L__BB0_20:
	bar.sync 	0;
	bar.sync 	0;
	bar.sync 	0;
	ld.shared.u64 	%rd37, [%r3];
	st.global.u64 	[%rd1], %rd37;
	bar.sync 	0;
	setp.ne.s32 	%p11, %r2, 1023;
	@%p11 bra 	$L__BB0_22;
	ld.global.u64 	%rd38, [%rd1];
	cvta.to.global.u64 	%rd39, %rd2;
	mul.wide.u32 	%rd40, %r1, 8;
	add.s64 	%rd41, %rd39, %rd40;
	st.global.u64 	[%rd41], %rd38;
$L__BB0_22:
	bar.sync 	0;
	ret;

}
	// .globl	_Z3AddPxS_
.visible .entry _Z3AddPxS_(
	.param .u64 .ptr .align 1 _Z3AddPxS__param_0,
	.param .u64 .ptr .align 1 _Z3AddPxS__param_1
)
{
	.reg .pred 	%p<2>;
	.reg .b32 	%r<6>;
	.reg .b64 	%rd<12>;

	ld.param.u64 	%rd1, [_Z3AddPxS__param_0];
	ld.param.u64 	%rd2, [_Z3AddPxS__param_1];
	mov.u32 	%r1, %ctaid.x;
	setp.eq.s32 	%p1, %r1, 0;
	@%p1 bra 	$L__BB1_2;
	cvta.to.global.u64 	%rd3, %rd2;
	cvta.to.global.u64 	%rd4, %rd1;
	add.s32 	%r2, %r1, -1;
	mul.wide.u32 	%rd5, %r2, 8;
	add.s64 	%rd6, %rd3, %rd5;
	ld.global.u64 	%rd7, [%rd6];
	mov.u32 	%r3, %tid.x;
	mov.u32 	%r4, %ntid.x;
	mad.lo.s32 	%r5, %r1, %r4, %r3;
	mul.wide.s32 	%rd8, %r5, 8;
	add.s64 	%rd9, %rd4, %rd8;
	ld.global.u64 	%rd10, [%rd9];
	add.s64 	%rd11, %rd10, %rd7;
	st.global.u64 	[%rd9], %rd11;
$L__BB1_2:
	bar.sync 	0;
	ret;

}


// ===== COMPILED SASS (sm_100) =====

	.target	sm_100

	.elftype	@"ET_EXEC"


//--------------------- .note.nv.tkinfo           --------------------------
	.section	.note.nv.tkinfo,"",@"SHT_NOTE"
	.sectionflags	@"SHF_NOTE_NV_TKINFO"
	.tkinfo
        /*0018*/ 	.word	0x00000002
        /*0030*/ 	.string	""
        /*0030*/ 	.string	"ptxas"
        /*0030*/ 	.string	"Cuda compilation tools, release 13.0, V13.0.88"
        /*0030*/ 	.string	"Build cuda_13.0.r13.0/compiler.36424714_0"
        /*0030*/ 	.string	"-arch sm_100 -m 64 "



//--------------------- .note.nv.cuinfo           --------------------------
	.section	.note.nv.cuinfo,"",@"SHT_NOTE"
	.sectionflags	@"SHF_NOTE_NV_CUINFO"
        /*0018*/ 	.short	0x0002
        /*001a*/ 	.short	0x0064
        /*001c*/ 	.short	0x0082
	.zero		2


//--------------------- .nv.info                  --------------------------
	.section	.nv.info,"",@"SHT_CUDA_INFO"
	.align	4


	//----- nvinfo : EIATTR_REGCOUNT
	.align		4
        /*0000*/ 	.byte	0x04, 0x2f
        /*0002*/ 	.short	(.L_1 - .L_0)
	.align		4
.L_0:
        /*0004*/ 	.word	index@(_Z14Inclusive_ScanPxS_)
        /*0008*/ 	.word	0x00000010


	//----- nvinfo : EIATTR_FRAME_SIZE
	.align		4
.L_1:
        /*000c*/ 	.byte	0x04, 0x11
        /*000e*/ 	.short	(.L_3 - .L_2)
	.align		4
.L_2:
        /*0010*/ 	.word	index@(_Z14Inclusive_ScanPxS_)
        /*0014*/ 	.word	0x00000000


	//----- nvinfo : EIATTR_REGCOUNT
	.align		4
.L_3:
        /*0018*/ 	.byte	0x04, 0x2f
        /*001a*/ 	.short	(.L_5 - .L_4)
	.align		4
.L_4:
        /*001c*/ 	.word	index@(_Z3AddPxS_)
        /*0020*/ 	.word	0x0000000c


	//----- nvinfo : EIATTR_FRAME_SIZE
	.align		4
.L_5:
        /*0024*/ 	.byte	0x04, 0x11
        /*0026*/ 	.short	(.L_7 - .L_6)
	.align		4
.L_6:
        /*0028*/ 	.word	index@(_Z3AddPxS_)
        /*002c*/ 	.word	0x00000000


	//----- nvinfo : EIATTR_MIN_STACK_SIZE
	.align		4
.L_7:
        /*0030*/ 	.byte	0x04, 0x12
        /*0032*/ 	.short	(.L_9 - .L_8)
	.align		4
.L_8:
        /*0034*/ 	.word	index@(_Z3AddPxS_)
        /*0038*/ 	.word	0x00000000


	//----- nvinfo : EIATTR_MIN_STACK_SIZE
	.align		4
.L_9:
        /*003c*/ 	.byte	0x04, 0x12
        /*003e*/ 	.short	(.L_11 - .L_10)
	.align		4
.L_10:
        /*0040*/ 	.word	index@(_Z14Inclusive_ScanPxS_)
        /*0044*/ 	.word	0x00000000
.L_11:


//--------------------- .nv.compat                --------------------------
	.section	.nv.compat,"",@"SHT_CUDA_COMPAT_INFO"
	.align	4
        /*0000*/ 	.byte	0x02, 0x09, 0x00, 0x00, 0x02, 0x02, 0x01, 0x00, 0x02, 0x05, 0x05, 0x00, 0x03, 0x07, 0x01, 0x01
        /*0010*/ 	.byte	0x02, 0x03, 0x00, 0x00, 0x02, 0x06, 0x01, 0x00, 0x04, 0x0b, 0x08, 0x00, 0x09, 0x00, 0x00, 0x00
        /*0020*/ 	.byte	0x00, 0x00, 0x00, 0x00


//--------------------- .nv.info._Z3AddPxS_       --------------------------
	.section	.nv.info._Z3AddPxS_,"",@"SHT_CUDA_INFO"
	.sectionflags	@""
	.align	4


	//----- nvinfo : EIATTR_CUDA_API_VERSION
	.align		4
        /*0000*/ 	.byte	0x04, 0x37
        /*0002*/ 	.short	(.L_13 - .L_12)
.L_12:
        /*0004*/ 	.word	0x00000082


	//----- nvinfo : EIATTR_KPARAM_INFO
	.align		4
.L_13:
        /*0008*/ 	.byte	0x04, 0x17
        /*000a*/ 	.short	(.L_15 - .L_14)
.L_14:
        /*000c*/ 	.word	0x00000000
        /*0010*/ 	.short	0x0001
        /*0012*/ 	.short	0x0008
        /*0014*/ 	.byte	0x00, 0xf5, 0x21, 0x00


	//----- nvinfo : EIATTR_KPARAM_INFO
	.align		4
.L_15:
        /*0018*/ 	.byte	0x04, 0x17
        /*001a*/ 	.short	(.L_17 - .L_16)
.L_16:
        /*001c*/ 	.word	0x00000000
        /*0020*/ 	.short	0x0000
        /*0022*/ 	.short	0x0000
        /*0024*/ 	.byte	0x00, 0xf5, 0x21, 0x00


	//----- nvinfo : EIATTR_SPARSE_MMA_MASK
	.align		4
.L_17:
        /*0028*/ 	.byte	0x03, 0x50
        /*002a*/ 	.short	0x0000


	//----- nvinfo : EIATTR_MAXREG_COUNT
	.align		4
        /*002c*/ 	.byte	0x03, 0x1b
        /*002e*/ 	.short	0x00ff


	//----- nvinfo : EIATTR_NUM_BARRIERS
	.align		4
        /*0030*/ 	.byte	0x02, 0x4c
        /*0032*/ 	.byte	0x01
	.zero		1


	//----- nvinfo : EIATTR_MERCURY_ISA_VERSION
	.align		4
        /*0034*/ 	.byte	0x03, 0x5f
        /*0036*/ 	.short	0x0101


	//----- nvinfo : EIATTR_VRC_CTA_INIT_COUNT
	.align		4
        /*0038*/ 	.byte	0x02, 0x4a
	.zero		1
	.zero		1


	//----- nvinfo : EIATTR_EXIT_INSTR_OFFSETS
	.align		4
        /*003c*/ 	.byte	0x04, 0x1c
        /*003e*/ 	.short	(.L_19 - .L_18)


	//   ....[0]....
.L_18:
        /*0040*/ 	.word	0x00000130


	//----- nvinfo : EIATTR_CBANK_PARAM_SIZE
	.align		4
.L_19:
        /*0044*/ 	.byte	0x03, 0x19
        /*0046*/ 	.short	0x0010


	//----- nvinfo : EIATTR_PARAM_CBANK
	.align		4
        /*0048*/ 	.byte	0x04, 0x0a
        /*004a*/ 	.short	(.L_21 - .L_20)
	.align		4
.L_20:
        /*004c*/ 	.word	index@(.nv.constant0._Z3AddPxS_)
        /*0050*/ 	.short	0x0380
        /*0052*/ 	.short	0x0010


	//----- nvinfo : EIATTR_SW_WAR
	.align		4
.L_21:
        /*0054*/ 	.byte	0x04, 0x36
        /*0056*/ 	.short	(.L_23 - .L_22)
.L_22:
        /*0058*/ 	.word	0x00000008
.L_23:


//--------------------- .nv.info._Z14Inclusive_ScanPxS_ --------------------------
	.section	.nv.info._Z14Inclusive_ScanPxS_,"",@"SHT_CUDA_INFO"
	.sectionflags	@""
	.align	4


	//----- nvinfo : EIATTR_CUDA_API_VERSION
	.align		4
        /*0000*/ 	.byte	0x04, 0x37
        /*0002*/ 	.short	(.L_25 - .L_24)
.L_24:
        /*0004*/ 	.word	0x00000082


	//----- nvinfo : EIATTR_KPARAM_INFO
	.align		4
.L_25:
        /*0008*/ 	.byte	0x04, 0x17
        /*000a*/ 	.short	(.L_27 - .L_26)
.L_26:
        /*000c*/ 	.word	0x00000000
        /*0010*/ 	.short	0x0001
        /*0012*/ 	.short	0x0008
        /*0014*/ 	.byte	0x00, 0xf5, 0x21, 0x00


	//----- nvinfo : EIATTR_KPARAM_INFO
	.align		4
.L_27:
        /*0018*/ 	.byte	0x04, 0x17
        /*001a*/ 	.short	(.L_29 - .L_28)
.L_28:
        /*001c*/ 	.word	0x00000000
        /*0020*/ 	.short	0x0000
        /*0022*/ 	.short	0x0000
        /*0024*/ 	.byte	0x00, 0xf5, 0x21, 0x00


	//----- nvinfo : EIATTR_SPARSE_MMA_MASK
	.align		4
.L_29:
        /*0028*/ 	.byte	0x03, 0x50
        /*002a*/ 	.short	0x0000


	//----- nvinfo : EIATTR_MAXREG_COUNT
	.align		4
        /*002c*/ 	.byte	0x03, 0x1b
        /*002e*/ 	.short	0x00ff


	//----- nvinfo : EIATTR_NUM_BARRIERS
	.align		4
        /*0030*/ 	.byte	0x02, 0x4c
        /*0032*/ 	.byte	0x01
	.zero		1


	//----- nvinfo : EIATTR_MERCURY_ISA_VERSION
	.align		4
        /*0034*/ 	.byte	0x03, 0x5f
        /*0036*/ 	.short	0x0101


	//----- nvinfo : EIATTR_VRC_CTA_INIT_COUNT
	.align		4
        /*0038*/ 	.byte	0x02, 0x4a
	.zero		1
	.zero		1


	//----- nvinfo : EIATTR_EXIT_INSTR_OFFSETS
	.align		4
        /*003c*/ 	.byte	0x04, 0x1c
        /*003e*/ 	.short	(.L_31 - .L_30)


	//   ....[0]....
.L_30:
        /*0040*/ 	.word	0x000006d0


	//----- nvinfo : EIATTR_CRS_STACK_SIZE
	.align		4
.L_31:
        /*0044*/ 	.byte	0x04, 0x1e
        /*0046*/ 	.short	(.L_33 - .L_32)
.L_32:
        /*0048*/ 	.word	0x00000000


	//----- nvinfo : EIATTR_CBANK_PARAM_SIZE
	.align		4
.L_33:
        /*004c*/ 	.byte	0x03, 0x19
        /*004e*/ 	.short	0x0010


	//----- nvinfo : EIATTR_PARAM_CBANK
	.align		4
        /*0050*/ 	.byte	0x04, 0x0a
        /*0052*/ 	.short	(.L_35 - .L_34)
	.align		4
.L_34:
        /*0054*/ 	.word	index@(.nv.constant0._Z14Inclusive_ScanPxS_)
        /*0058*/ 	.short	0x0380
        /*005a*/ 	.short	0x0010


	//----- nvinfo : EIATTR_SW_WAR
	.align		4
.L_35:
        /*005c*/ 	.byte	0x04, 0x36
        /*005e*/ 	.short	(.L_37 - .L_36)
.L_36:
        /*0060*/ 	.word	0x00000008
.L_37:


//--------------------- .nv.callgraph             --------------------------
	.section	.nv.callgraph,"",@"SHT_CUDA_CALLGRAPH"
	.align	4
	.sectionentsize	8
	.align		4
        /*0000*/ 	.word	0x00000000
	.align		4
        /*0004*/ 	.word	0xffffffff
	.align		4
        /*0008*/ 	.word	0x00000000
	.align		4
        /*000c*/ 	.word	0xfffffffe
	.align		4
        /*0010*/ 	.word	0x00000000
	.align		4
        /*0014*/ 	.word	0xfffffffd
	.align		4
        /*0018*/ 	.word	0x00000000
	.align		4
        /*001c*/ 	.word	0xfffffffc


//--------------------- .text._Z3AddPxS_          --------------------------
	.section	.text._Z3AddPxS_,"ax",@progbits
	.align	128
        .global         _Z3AddPxS_
        .type           _Z3AddPxS_,@function
        .size           _Z3AddPxS_,(.L_x_5 - _Z3AddPxS_)
        .other          _Z3AddPxS_,@"STO_CUDA_ENTRY STV_DEFAULT"
_Z3AddPxS_:
.text._Z3AddPxS_:
[----:B------:R-:W-:Y:S01]  /*0000*/  LDC R1, c[0x0][0x37c] ;  /* 0x0000df00ff017b82 */ /* 0x000fe20000000800 */
[----:B------:R-:W0:Y:S02]  /*0010*/  S2R R9, SR_CTAID.X ;  /* 0x0000000000097919 */ /* 0x000e240000002500 */
[----:B0-----:R-:W-:-:S13]  /*0020*/  ISETP.NE.AND P0, PT, R9, RZ, PT ;  /* 0x000000ff0900720c */ /* 0x001fda0003f05270 */
[----:B------:R-:W-:Y:S05]  /*0030*/  @!P0 BRA `(.L_x_0) ;  /* 0x0000000000388947 */ /* 0x000fea0003800000 */
[----:B------:R-:W0:Y:S01]  /*0040*/  S2R R0, SR_TID.X ;  /* 0x0000000000007919 */ /* 0x000e220000002100 */
[----:B------:R-:W1:Y:S01]  /*0050*/  LDC.64 R2, c[0x0][0x388] ;  /* 0x0000e200ff027b82 */ /* 0x000e620000000a00 */
[----:B------:R-:W0:Y:S01]  /*0060*/  LDCU UR6, c[0x0][0x360] ;  /* 0x00006c00ff0677ac */ /* 0x000e220008000800 */
[----:B------:R-:W-:Y:S01]  /*0070*/  IADD3 R7, PT, PT, R9, -0x1, RZ ;  /* 0xffffffff09077810 */ /* 0x000fe20007ffe0ff */
[----:B------:R-:W2:Y:S05]  /*0080*/  LDCU.64 UR4, c[0x0][0x358] ;  /* 0x00006b00ff0477ac */ /* 0x000eaa0008000a00 */
[----:B------:R-:W3:Y:S01]  /*0090*/  LDC.64 R4, c[0x0][0x380] ;  /* 0x0000e000ff047b82 */ /* 0x000ee20000000a00 */
[----:B-1----:R-:W-:-:S06]  /*00a0*/  IMAD.WIDE.U32 R2, R7, 0x8, R2 ;  /* 0x0000000807027825 */ /* 0x002fcc00078e0002 */
[----:B--2---:R-:W2:Y:S01]  /*00b0*/  LDG.E.64 R2, desc[UR4][R2.64] ;  /* 0x0000000402027981 */ /* 0x004ea2000c1e1b00 */
[----:B0-----:R-:W-:-:S04]  /*00c0*/  IMAD R9, R9, UR6, R0 ;  /* 0x0000000609097c24 */ /* 0x001fc8000f8e0200 */
[----:B---3--:R-:W-:-:S05]  /*00d0*/  IMAD.WIDE R4, R9, 0x8, R4 ;  /* 0x0000000809047825 */ /* 0x008fca00078e0204 */
[----:B------:R-:W2:Y:S02]  /*00e0*/  LDG.E.64 R6, desc[UR4][R4.64] ;  /* 0x0000000404067981 */ /* 0x000ea4000c1e1b00 */
[----:B--2---:R-:W-:-:S04]  /*00f0*/  IADD3 R6, P0, PT, R2, R6, RZ ;  /* 0x0000000602067210 */ /* 0x004fc80007f1e0ff */
[----:B------:R-:W-:-:S05]  /*0100*/  IADD3.X R7, PT, PT, R3, R7, RZ, P0, !PT ;  /* 0x0000000703077210 */ /* 0x000fca00007fe4ff */
[----:B------:R0:W-:Y:S04]  /*0110*/  STG.E.64 desc[UR4][R4.64], R6 ;  /* 0x0000000604007986 */ /* 0x0001e8000c101b04 */
.L_x_0:
[----:B------:R-:W-:Y:S06]  /*0120*/  BAR.SYNC.DEFER_BLOCKING 0x0 ;  /* 0x0000000000007b1d */ /* 0x000fec0000010000 */
[----:B------:R-:W-:Y:S05]  /*0130*/  EXIT ;  /* 0x000000000000794d */ /* 0x000fea0003800000 */
.L_x_1:
[----:B------:R-:W-:-:S00]  /*0140*/  BRA `(.L_x_1) ;  /* 0xfffffffc00fc7947 */ /* 0x000fc0000383ffff */
[----:B------:R-:W-:-:S00]  /*0150*/  NOP ;  /* 0x0000000000007918 */ /* 0x000fc00000000000 */
        /* <DEDUP_REMOVED lines=10> */
.L_x_5:


//--------------------- .text._Z14Inclusive_ScanPxS_ --------------------------
	.section	.text._Z14Inclusive_ScanPxS_,"ax",@progbits
	.align	128
        .global         _Z14Inclusive_ScanPxS_
        .type           _Z14Inclusive_ScanPxS_,@function
        .size           _Z14Inclusive_ScanPxS_,(.L_x_6 - _Z14Inclusive_ScanPxS_)
        .other          _Z14Inclusive_ScanPxS_,@"STO_CUDA_ENTRY STV_DEFAULT"
_Z14Inclusive_ScanPxS_:
.text._Z14Inclusive_ScanPxS_:
[----:B------:R-:W-:Y:S01]  /*0000*/  LDC R1, c[0x0][0x37c] ;  /* 0x0000df00ff017b82 */ /* 0x000fe20000000800 */
[----:B------:R-:W0:Y:S07]  /*0010*/  S2R R0, SR_CTAID.X ;  /* 0x0000000000007919 */ /* 0x000e2e0000002500 */
[----:B------:R-:W1:Y:S01]  /*0020*/  LDC.64 R2, c[0x0][0x380] ;  /* 0x0000e000ff027b82 */ /* 0x000e620000000a00 */
[----:B------:R-:W0:Y:S01]  /*0030*/  LDCU UR4, c[0x0][0x360] ;  /* 0x00006c00ff0477ac */ /* 0x000e220008000800 */
[----:B------:R-:W0:Y:S01]  /*0040*/  S2R R5, SR_TID.X ;  /* 0x0000000000057919 */ /* 0x000e220000002100 */
[----:B------:R-:W2:Y:S01]  /*0050*/  LDCU.64 UR6, c[0x0][0x358] ;  /* 0x00006b00ff0677ac */ /* 0x000ea20008000a00 */
[----:B0-----:R-:W-:-:S04]  /*0060*/  IMAD R7, R0, UR4, R5 ;  /* 0x0000000400077c24 */ /* 0x001fc8000f8e0205 */
[----:B-1----:R-:W-:-:S05]  /*0070*/  IMAD.WIDE R2, R7, 0x8, R2 ;  /* 0x0000000807027825 */ /* 0x002fca00078e0202 */
[----:B--2---:R-:W2:Y:S01]  /*0080*/  LDG.E.64 R6, desc[UR6][R2.64] ;  /* 0x0000000602067981 */ /* 0x004ea2000c1e1b00 */
[----:B------:R-:W0:Y:S01]  /*0090*/  S2UR UR5, SR_CgaCtaId ;  /* 0x00000000000579c3 */ /* 0x000e220000008800 */
[----:B------:R-:W-:Y:S01]  /*00a0*/  UMOV UR4, 0x400 ;  /* 0x0000040000047882 */ /* 0x000fe20000000000 */
[----:B------:R-:W-:Y:S01]  /*00b0*/  ISETP.NE.AND P0, PT, R5, RZ, PT ;  /* 0x000000ff0500720c */ /* 0x000fe20003f05270 */
[----:B------:R-:W-:Y:S01]  /*00c0*/  BSSY.RECONVERGENT B0, `(.L_x_2) ;  /* 0x000005f000007945 */ /* 0x000fe20003800200 */
[----:B0-----:R-:W-:-:S06]  /*00d0*/  ULEA UR4, UR5, UR4, 0x18 ;  /* 0x0000000405047291 */ /* 0x001fcc000f8ec0ff */
[----:B------:R-:W-:-:S05]  /*00e0*/  LEA R4, R5, UR4, 0x3 ;  /* 0x0000000405047c11 */ /* 0x000fca000f8e18ff */
[----:B--2---:R-:W-:Y:S01]  /*00f0*/  STS.64 [R4], R6 ;  /* 0x0000000604007388 */ /* 0x004fe20000000a00 */
[----:B------:R-:W-:Y:S06]  /*0100*/  BAR.SYNC.DEFER_BLOCKING 0x0 ;  /* 0x0000000000007b1d */ /* 0x000fec0000010000 */
[----:B------:R-:W-:Y:S02]  /*0110*/  @P0 LDS.64 R8, [R4+-0x8] ;  /* 0xfffff80004080984 */ /* 0x000fe40000000a00 */
[----:B------:R-:W-:Y:S06]  /*0120*/  @P0 BAR.SYNC.DEFER_BLOCKING 0x0 ;  /* 0x0000000000000b1d */ /* 0x000fec0000010000 */
[----:B------:R-:W0:Y:S02]  /*0130*/  @P0 LDS.64 R10, [R4] ;  /* 0x00000000040a0984 */ /* 0x000e240000000a00 */
[----:B0-----:R-:W-:-:S05]  /*0140*/  @P0 IADD3 R10, P1, PT, R8, R10, RZ ;  /* 0x0000000a080a0210 */ /* 0x001fca0007f3e0ff */
[----:B------:R-:W-:-:S05]  /*0150*/  @P0 IMAD.X R11, R9, 0x1, R11, P1 ;  /* 0x00000001090b0824 */ /* 0x000fca00008e060b */
[----:B------:R-:W-:Y:S01]  /*0160*/  @P0 STS.64 [R4], R10 ;  /* 0x0000000a04000388 */ /* 0x000fe20000000a00 */
[----:B------:R-:W-:Y:S01]  /*0170*/  BAR.SYNC.DEFER_BLOCKING 0x0 ;  /* 0x0000000000007b1d */ /* 0x000fe20000010000 */
[----:B------:R-:W-:-:S13]  /*0180*/  ISETP.GE.U32.AND P0, PT, R5, 0x2, PT ;  /* 0x000000020500780c */ /* 0x000fda0003f06070 */
[----:B------:R-:W-:Y:S01]  /*0190*/  @P0 LDS.64 R6, [R4+-0x10] ;  /* 0xfffff00004060984 */ /* 0x000fe20000000a00 */
        /* <DEDUP_REMOVED lines=69> */
[----:B------:R-:W-:Y:S08]  /*05f0*/  BAR.SYNC.DEFER_BLOCKING 0x0 ;  /* 0x0000000000007b1d */ /* 0x000ff00000010000 */
[----:B------:R-:W-:Y:S08]  /*0600*/  BAR.SYNC.DEFER_BLOCKING 0x0 ;  /* 0x0000000000007b1d */ /* 0x000ff00000010000 */
[----:B------:R-:W-:Y:S01]  /*0610*/  BAR.SYNC.DEFER_BLOCKING 0x0 ;  /* 0x0000000000007b1d */ /* 0x000fe20000010000 */
[----:B------:R-:W-:-:S05]  /*0620*/  ISETP.NE.AND P0, PT, R5, 0x3ff, PT ;  /* 0x000003ff0500780c */ /* 0x000fca0003f05270 */
[----:B------:R-:W0:Y:S04]  /*0630*/  LDS.64 R6, [R4] ;  /* 0x0000000004067984 */ /* 0x000e280000000a00 */
[----:B0-----:R0:W-:Y:S01]  /*0640*/  STG.E.64 desc[UR6][R2.64], R6 ;  /* 0x0000000602007986 */ /* 0x0011e2000c101b06 */
[----:B------:R-:W-:Y:S06]  /*0650*/  BAR.SYNC.DEFER_BLOCKING 0x0 ;  /* 0x0000000000007b1d */ /* 0x000fec0000010000 */
[----:B------:R-:W-:Y:S05]  /*0660*/  @P0 BRA `(.L_x_3) ;  /* 0x0000000000100947 */ /* 0x000fea0003800000 */
[----:B0-----:R-:W2:Y:S01]  /*0670*/  LDG.E.64 R2, desc[UR6][R2.64] ;  /* 0x0000000602027981 */ /* 0x001ea2000c1e1b00 */
[----:B------:R-:W0:Y:S02]  /*0680*/  LDC.64 R4, c[0x0][0x388] ;  /* 0x0000e200ff047b82 */ /* 0x000e240000000a00 */
[----:B0-----:R-:W-:-:S05]  /*0690*/  IMAD.WIDE.U32 R4, R0, 0x8, R4 ;  /* 0x0000000800047825 */ /* 0x001fca00078e0004 */
[----:B--2---:R1:W-:Y:S02]  /*06a0*/  STG.E.64 desc[UR6][R4.64], R2 ;  /* 0x0000000204007986 */ /* 0x0043e4000c101b06 */
.L_x_3:
[----:B------:R-:W-:Y:S05]  /*06b0*/  BSYNC.RECONVERGENT B0 ;  /* 0x0000000000007941 */ /* 0x000fea0003800200 */
.L_x_2:
[----:B------:R-:W-:Y:S06]  /*06c0*/  BAR.SYNC.DEFER_BLOCKING 0x0 ;  /* 0x0000000000007b1d */ /* 0x000fec0000010000 */
[----:B------:R-:W-:Y:S05]  /*06d0*/  EXIT ;  /* 0x000000000000794d */ /* 0x000fea0003800000 */
.L_x_4:
        /* <DEDUP_REMOVED lines=10> */
.L_x_6:


//--------------------- .nv.shared.reserved.0     --------------------------
	.section	.nv.shared.reserved.0,"aw",@nobits
	.weak		__nv_reservedSMEM_offset_0_alias
	.size		__nv_reservedSMEM_offset_0_alias, 0, 64
	.other		__nv_reservedSMEM_offset_0_alias,@"STO_CUDA_RESERVED_SHARED STV_DEFAULT"
__nv_reservedSMEM_offset_0_alias:
	.zero		0
	.zero		64


//--------------------- .nv.shared._Z14Inclusive_ScanPxS_ --------------------------
	.section	.nv.shared._Z14Inclusive_ScanPxS_,"aw",@nobits
	.sectionflags	@""
	.align	8
.nv.shared._Z14Inclusive_ScanPxS_:
	.zero		9216


//--------------------- .nv.constant0._Z3AddPxS_  --------------------------
	.section	.nv.constant0._Z3AddPxS_,"a",@progbits
	.sectionflags	@""
	.align	4
.nv.constant0._Z3AddPxS_:
	.zero		912


//--------------------- .nv.constant0._Z14Inclusive_ScanPxS_ --------------------------
	.section	.nv.constant0._Z14Inclusive_ScanPxS_,"a",@progbits
	.sectionflags	@""
	.align	4
.nv.constant0._Z14Inclusive_ScanPxS_:
	.zero		912


//--------------------- SYMBOLS --------------------------

	.type		.nv.reservedSmem.offset0,@object
	.size		.nv.reservedSmem.offset0,0x4
	.type		.nv.reservedSmem.cap,@object
	.size		.nv.reservedSmem.cap,0x4
